//
// Generated by NVIDIA NVVM Compiler
//
// Compiler Build ID: CL-36424714
// Cuda compilation tools, release 13.0, V13.0.88
// Based on NVVM 20.0.0
//

.version 9.0
.target sm_100
.address_size 64

	// .globl	_Z6_InitIPiii

.visible .entry _Z6_InitIPiii(
	.param .u64 .ptr .align 1 _Z6_InitIPiii_param_0,
	.param .u32 _Z6_InitIPiii_param_1,
	.param .u32 _Z6_InitIPiii_param_2
)
{
	.reg .pred 	%p<2>;
	.reg .b32 	%r<7>;
	.reg .b64 	%rd<5>;

	ld.param.u64 	%rd1, [_Z6_InitIPiii_param_0];
	ld.param.u32 	%r2, [_Z6_InitIPiii_param_1];
	ld.param.u32 	%r3, [_Z6_InitIPiii_param_2];
	mov.u32 	%r4, %tid.x;
	mov.u32 	%r5, %ctaid.x;
	mov.u32 	%r6, %ntid.x;
	mad.lo.s32 	%r1, %r5, %r6, %r4;
	setp.ge.s32 	%p1, %r1, %r3;
	@%p1 bra 	$L__BB0_2;
	cvta.to.global.u64 	%rd2, %rd1;
	mul.wide.s32 	%rd3, %r1, 4;
	add.s64 	%rd4, %rd2, %rd3;
	st.global.u32 	[%rd4], %r2;
$L__BB0_2:
	ret;

}
	// .globl	_Z7_TruncIPiS_ii
.visible .entry _Z7_TruncIPiS_ii(
	.param .u64 .ptr .align 1 _Z7_TruncIPiS_ii_param_0,
	.param .u64 .ptr .align 1 _Z7_TruncIPiS_ii_param_1,
	.param .u32 _Z7_TruncIPiS_ii_param_2,
	.param .u32 _Z7_TruncIPiS_ii_param_3
)
{
	.reg .pred 	%p<2>;
	.reg .b32 	%r<9>;
	.reg .b64 	%rd<9>;

	ld.param.u64 	%rd1, [_Z7_TruncIPiS_ii_param_0];
	ld.param.u64 	%rd2, [_Z7_TruncIPiS_ii_param_1];
	ld.param.u32 	%r2, [_Z7_TruncIPiS_ii_param_2];
	ld.param.u32 	%r3, [_Z7_TruncIPiS_ii_param_3];
	mov.u32 	%r4, %tid.x;
	mov.u32 	%r5, %ctaid.x;
	mov.u32 	%r6, %ntid.x;
	mad.lo.s32 	%r1, %r5, %r6, %r4;
	setp.ge.s32 	%p1, %r1, %r3;
	@%p1 bra 	$L__BB1_2;
	cvta.to.global.u64 	%rd3, %rd2;
	cvta.to.global.u64 	%rd4, %rd1;
	add.s32 	%r7, %r2, %r1;
	mul.wide.s32 	%rd5, %r7, 4;
	add.s64 	%rd6, %rd3, %rd5;
	ld.global.u32 	%r8, [%rd6];
	mul.wide.s32 	%rd7, %r1, 4;
	add.s64 	%rd8, %rd4, %rd7;
	st.global.u32 	[%rd8], %r8;
$L__BB1_2:
	ret;

}


// ===== COMPILED SASS (sm_100) =====

	.target	sm_100

	.elftype	@"ET_EXEC"


//--------------------- .note.nv.tkinfo           --------------------------
	.section	.note.nv.tkinfo,"",@"SHT_NOTE"
	.sectionflags	@"SHF_NOTE_NV_TKINFO"
	.tkinfo
        /*0018*/ 	.word	0x00000002
        /*0030*/ 	.string	""
        /*0030*/ 	.string	"ptxas"
        /*0030*/ 	.string	"Cuda compilation tools, release 13.0, V13.0.88"
        /*0030*/ 	.string	"Build cuda_13.0.r13.0/compiler.36424714_0"
        /*0030*/ 	.string	"-arch sm_100 -m 64 "



//--------------------- .note.nv.cuinfo           --------------------------
	.section	.note.nv.cuinfo,"",@"SHT_NOTE"
	.sectionflags	@"SHF_NOTE_NV_CUINFO"
        /*0018*/ 	.short	0x0002
        /*001a*/ 	.short	0x0064
        /*001c*/ 	.short	0x0082
	.zero		2


//--------------------- .nv.info                  --------------------------
	.section	.nv.info,"",@"SHT_CUDA_INFO"
	.align	4


	//----- nvinfo : EIATTR_REGCOUNT
	.align		4
        /*0000*/ 	.byte	0x04, 0x2f
        /*0002*/ 	.short	(.L_1 - .L_0)
	.align		4
.L_0:
        /*0004*/ 	.word	index@(_Z6_InitIPiii)
        /*0008*/ 	.word	0x0000000a


	//----- nvinfo : EIATTR_FRAME_SIZE
	.align		4
.L_1:
        /*000c*/ 	.byte	0x04, 0x11
        /*000e*/ 	.short	(.L_3 - .L_2)
	.align		4
.L_2:
        /*0010*/ 	.word	index@(_Z6_InitIPiii)
        /*0014*/ 	.word	0x00000000


	//----- nvinfo : EIATTR_REGCOUNT
	.align		4
.L_3:
        /*0018*/ 	.byte	0x04, 0x2f
        /*001a*/ 	.short	(.L_5 - .L_4)
	.align		4
.L_4:
        /*001c*/ 	.word	index@(_Z7_TruncIPiS_ii)
        /*0020*/ 	.word	0x0000000a


	//----- nvinfo : EIATTR_FRAME_SIZE
	.align		4
.L_5:
        /*0024*/ 	.byte	0x04, 0x11
        /*0026*/ 	.short	(.L_7 - .L_6)
	.align		4
.L_6:
        /*0028*/ 	.word	index@(_Z7_TruncIPiS_ii)
        /*002c*/ 	.word	0x00000000


	//----- nvinfo : EIATTR_MIN_STACK_SIZE
	.align		4
.L_7:
        /*0030*/ 	.byte	0x04, 0x12
        /*0032*/ 	.short	(.L_9 - .L_8)
	.align		4
.L_8:
        /*0034*/ 	.word	index@(_Z7_TruncIPiS_ii)
        /*0038*/ 	.word	0x00000000


	//----- nvinfo : EIATTR_MIN_STACK_SIZE
	.align		4
.L_9:
        /*003c*/ 	.byte	0x04, 0x12
        /*003e*/ 	.short	(.L_11 - .L_10)
	.align		4
.L_10:
        /*0040*/ 	.word	index@(_Z6_InitIPiii)
        /*0044*/ 	.word	0x00000000
.L_11:


//--------------------- .nv.compat                --------------------------
	.section	.nv.compat,"",@"SHT_CUDA_COMPAT_INFO"
	.align	4
        /*0000*/ 	.byte	0x02, 0x09, 0x00, 0x00, 0x02, 0x02, 0x01, 0x00, 0x02, 0x05, 0x05, 0x00, 0x03, 0x07, 0x01, 0x01
        /*0010*/ 	.byte	0x02, 0x03, 0x00, 0x00, 0x02, 0x06, 0x01, 0x00, 0x04, 0x0b, 0x08, 0x00, 0x09, 0x00, 0x00, 0x00
        /*0020*/ 	.byte	0x00, 0x00, 0x00, 0x00


//--------------------- .nv.info._Z7_TruncIPiS_ii --------------------------
	.section	.nv.info._Z7_TruncIPiS_ii,"",@"SHT_CUDA_INFO"
	.sectionflags	@""
	.align	4


	//----- nvinfo : EIATTR_CUDA_API_VERSION
	.align		4
        /*0000*/ 	.byte	0x04, 0x37
        /*0002*/ 	.short	(.L_13 - .L_12)
.L_12:
        /*0004*/ 	.word	0x00000082


	//----- nvinfo : EIATTR_KPARAM_INFO
	.align		4
.L_13:
        /*0008*/ 	.byte	0x04, 0x17
        /*000a*/ 	.short	(.L_15 - .L_14)
.L_14:
        /*000c*/ 	.word	0x00000000
        /*0010*/ 	.short	0x0003
        /*0012*/ 	.short	0x0014
        /*0014*/ 	.byte	0x00, 0xf0, 0x11, 0x00


	//----- nvinfo : EIATTR_KPARAM_INFO
	.align		4
.L_15:
        /*0018*/ 	.byte	0x04, 0x17
        /*001a*/ 	.short	(.L_17 - .L_16)
.L_16:
        /*001c*/ 	.word	0x00000000
        /*0020*/ 	.short	0x0002
        /*0022*/ 	.short	0x0010
        /*0024*/ 	.byte	0x00, 0xf0, 0x11, 0x00


	//----- nvinfo : EIATTR_KPARAM_INFO
	.align		4
.L_17:
        /*0028*/ 	.byte	0x04, 0x17
        /*002a*/ 	.short	(.L_19 - .L_18)
.L_18:
        /*002c*/ 	.word	0x00000000
        /*0030*/ 	.short	0x0001
        /*0032*/ 	.short	0x0008
        /*0034*/ 	.byte	0x00, 0xf5, 0x21, 0x00


	//----- nvinfo : EIATTR_KPARAM_INFO
	.align		4
.L_19:
        /*0038*/ 	.byte	0x04, 0x17
        /*003a*/ 	.short	(.L_21 - .L_20)
.L_20:
        /*003c*/ 	.word	0x00000000
        /*0040*/ 	.short	0x0000
        /*0042*/ 	.short	0x0000
        /*0044*/ 	.byte	0x00, 0xf5, 0x21, 0x00


	//----- nvinfo : EIATTR_SPARSE_MMA_MASK
	.align		4
.L_21:
        /*0048*/ 	.byte	0x03, 0x50
        /*004a*/ 	.short	0x0000


	//----- nvinfo : EIATTR_MAXREG_COUNT
	.align		4
        /*004c*/ 	.byte	0x03, 0x1b
        /*004e*/ 	.short	0x00ff


	//----- nvinfo : EIATTR_MERCURY_ISA_VERSION
	.align		4
        /*0050*/ 	.byte	0x03, 0x5f
        /*0052*/ 	.short	0x0101


	//----- nvinfo : EIATTR_VRC_CTA_INIT_COUNT
	.align		4
        /*0054*/ 	.byte	0x02, 0x4a
	.zero		1
	.zero		1


	//----- nvinfo : EIATTR_EXIT_INSTR_OFFSETS
	.align		4
        /*0058*/ 	.byte	0x04, 0x1c
        /*005a*/ 	.short	(.L_23 - .L_22)


	//   ....[0]....
.L_22:
        /*005c*/ 	.word	0x00000070


	//   ....[1]....
        /*0060*/ 	.word	0x00000110


	//----- nvinfo : EIATTR_CBANK_PARAM_SIZE
	.align		4
.L_23:
        /*0064*/ 	.byte	0x03, 0x19
        /*0066*/ 	.short	0x0018


	//----- nvinfo : EIATTR_PARAM_CBANK
	.align		4
        /*0068*/ 	.byte	0x04, 0x0a
        /*006a*/ 	.short	(.L_25 - .L_24)
	.align		4
.L_24:
        /*006c*/ 	.word	index@(.nv.constant0._Z7_TruncIPiS_ii)
        /*0070*/ 	.short	0x0380
        /*0072*/ 	.short	0x0018


	//----- nvinfo : EIATTR_SW_WAR
	.align		4
.L_25:
        /*0074*/ 	.byte	0x04, 0x36
        /*0076*/ 	.short	(.L_27 - .L_26)
.L_26:
        /*0078*/ 	.word	0x00000008
.L_27:


//--------------------- .nv.info._Z6_InitIPiii    --------------------------
	.section	.nv.info._Z6_InitIPiii,"",@"SHT_CUDA_INFO"
	.sectionflags	@""
	.align	4


	//----- nvinfo : EIATTR_CUDA_API_VERSION
	.align		4
        /*0000*/ 	.byte	0x04, 0x37
        /*0002*/ 	.short	(.L_29 - .L_28)
.L_28:
        /*0004*/ 	.word	0x00000082


	//----- nvinfo : EIATTR_KPARAM_INFO
	.align		4
.L_29:
        /*0008*/ 	.byte	0x04, 0x17
        /*000a*/ 	.short	(.L_31 - .L_30)
.L_30:
        /*000c*/ 	.word	0x00000000
        /*0010*/ 	.short	0x0002
        /*0012*/ 	.short	0x000c
        /*0014*/ 	.byte	0x00, 0xf0, 0x11, 0x00


	//----- nvinfo : EIATTR_KPARAM_INFO
	.align		4
.L_31:
        /*0018*/ 	.byte	0x04, 0x17
        /*001a*/ 	.short	(.L_33 - .L_32)
.L_32:
        /*001c*/ 	.word	0x00000000
        /*0020*/ 	.short	0x0001
        /*0022*/ 	.short	0x0008
        /*0024*/ 	.byte	0x00, 0xf0, 0x11, 0x00


	//----- nvinfo : EIATTR_KPARAM_INFO
	.align		4
.L_33:
        /*0028*/ 	.byte	0x04, 0x17
        /*002a*/ 	.short	(.L_35 - .L_34)
.L_34:
        /*002c*/ 	.word	0x00000000
        /*0030*/ 	.short	0x0000
        /*0032*/ 	.short	0x0000
        /*0034*/ 	.byte	0x00, 0xf5, 0x21, 0x00


	//----- nvinfo : EIATTR_SPARSE_MMA_MASK
	.align		4
.L_35:
        /*0038*/ 	.byte	0x03, 0x50
        /*003a*/ 	.short	0x0000


	//----- nvinfo : EIATTR_MAXREG_COUNT
	.align		4
        /*003c*/ 	.byte	0x03, 0x1b
        /*003e*/ 	.short	0x00ff


	//----- nvinfo : EIATTR_MERCURY_ISA_VERSION
	.align		4
        /*0040*/ 	.byte	0x03, 0x5f
        /*0042*/ 	.short	0x0101


	//----- nvinfo : EIATTR_VRC_CTA_INIT_COUNT
	.align		4
        /*0044*/ 	.byte	0x02, 0x4a
	.zero		1
	.zero		1


	//----- nvinfo : EIATTR_EXIT_INSTR_OFFSETS
	.align		4
        /*0048*/ 	.byte	0x04, 0x1c
        /*004a*/ 	.short	(.L_37 - .L_36)


	//   ....[0]....
.L_36:
        /*004c*/ 	.word	0x00000070


	//   ....[1]....
        /*0050*/ 	.word	0x000000d0


	//----- nvinfo : EIATTR_CBANK_PARAM_SIZE
	.align		4
.L_37:
        /*0054*/ 	.byte	0x03, 0x19
        /*0056*/ 	.short	0x0010


	//----- nvinfo : EIATTR_PARAM_CBANK
	.align		4
        /*0058*/ 	.byte	0x04, 0x0a
        /*005a*/ 	.short	(.L_39 - .L_38)
	.align		4
.L_38:
        /*005c*/ 	.word	index@(.nv.constant0._Z6_InitIPiii)
        /*0060*/ 	.short	0x0380
        /*0062*/ 	.short	0x0010


	//----- nvinfo : EIATTR_SW_WAR
	.align		4
.L_39:
        /*0064*/ 	.byte	0x04, 0x36
        /*0066*/ 	.short	(.L_41 - .L_40)
.L_40:
        /*0068*/ 	.word	0x00000008
.L_41:


//--------------------- .nv.callgraph             --------------------------
	.section	.nv.callgraph,"",@"SHT_CUDA_CALLGRAPH"
	.align	4
	.sectionentsize	8
	.align		4
        /*0000*/ 	.word	0x00000000
	.align		4
        /*0004*/ 	.word	0xffffffff
	.align		4
        /*0008*/ 	.word	0x00000000
	.align		4
        /*000c*/ 	.word	0xfffffffe
	.align		4
        /*0010*/ 	.word	0x00000000
	.align		4
        /*0014*/ 	.word	0xfffffffd
	.align		4
        /*0018*/ 	.word	0x00000000
	.align		4
        /*001c*/ 	.word	0xfffffffc


//--------------------- .text._Z7_TruncIPiS_ii    --------------------------
	.section	.text._Z7_TruncIPiS_ii,"ax",@progbits
	.align	128
        .global         _Z7_TruncIPiS_ii
        .type           _Z7_TruncIPiS_ii,@function
        .size           _Z7_TruncIPiS_ii,(.L_x_2 - _Z7_TruncIPiS_ii)
        .other          _Z7_TruncIPiS_ii,@"STO_CUDA_ENTRY STV_DEFAULT"
_Z7_TruncIPiS_ii:
.text._Z7_TruncIPiS_ii:
[----:B------:R-:W-:Y:S01]  /*0000*/  LDC R1, c[0x0][0x37c] ;  /* 0x0000df00ff017b82 */ /* 0x000fe20000000800 */
[----:B------:R-:W0:Y:S07]  /*0010*/  S2R R7, SR_TID.X ;  /* 0x0000000000077919 */ /* 0x000e2e0000002100 */
[----:B------:R-:W0:Y:S01]  /*0020*/  S2UR UR4, SR_CTAID.X ;  /* 0x00000000000479c3 */ /* 0x000e220000002500 */
[----:B------:R-:W1:Y:S07]  /*0030*/  LDCU UR5, c[0x0][0x394] ;  /* 0x00007280ff0577ac */ /* 0x000e6e0008000800 */
[----:B------:R-:W0:Y:S02]  /*0040*/  LDC R0, c[0x0][0x360] ;  /* 0x0000d800ff007b82 */ /* 0x000e240000000800 */
[----:B0-----:R-:W-:-:S05]  /*0050*/  IMAD R7, R0, UR4, R7 ;  /* 0x0000000400077c24 */ /* 0x001fca000f8e0207 */
[----:B-1----:R-:W-:-:S13]  /*0060*/  ISETP.GE.AND P0, PT, R7, UR5, PT ;  /* 0x0000000507007c0c */ /* 0x002fda000bf06270 */
[----:B------:R-:W-:Y:S05]  /*0070*/  @P0 EXIT ;  /* 0x000000000000094d */ /* 0x000fea0003800000 */
[----:B------:R-:W0:Y:S01]  /*0080*/  LDC.64 R2, c[0x0][0x388] ;  /* 0x0000e200ff027b82 */ /* 0x000e220000000a00 */
[----:B------:R-:W1:Y:S01]  /*0090*/  LDCU UR6, c[0x0][0x390] ;  /* 0x00007200ff0677ac */ /* 0x000e620008000800 */
[----:B------:R-:W2:Y:S01]  /*00a0*/  LDCU.64 UR4, c[0x0][0x358] ;  /* 0x00006b00ff0477ac */ /* 0x000ea20008000a00 */
[----:B-1----:R-:W-:-:S05]  /*00b0*/  IADD3 R5, PT, PT, R7, UR6, RZ ;  /* 0x0000000607057c10 */ /* 0x002fca000fffe0ff */
[----:B0-----:R-:W-:Y:S02]  /*00c0*/  IMAD.WIDE R2, R5, 0x4, R2 ;  /* 0x0000000405027825 */ /* 0x001fe400078e0202 */
[----:B------:R-:W0:Y:S04]  /*00d0*/  LDC.64 R4, c[0x0][0x380] ;  /* 0x0000e000ff047b82 */ /* 0x000e280000000a00 */
[----:B--2---:R-:W2:Y:S01]  /*00e0*/  LDG.E R3, desc[UR4][R2.64] ;  /* 0x0000000402037981 */ /* 0x004ea2000c1e1900 */
[----:B0-----:R-:W-:-:S05]  /*00f0*/  IMAD.WIDE R4, R7, 0x4, R4 ;  /* 0x0000000407047825 */ /* 0x001fca00078e0204 */
[----:B--2---:R-:W-:Y:S01]  /*0100*/  STG.E desc[UR4][R4.64], R3 ;  /* 0x0000000304007986 */ /* 0x004fe2000c101904 */
[----:B------:R-:W-:Y:S05]  /*0110*/  EXIT ;  /* 0x000000000000794d */ /* 0x000fea0003800000 */
.L_x_0:
[----:B------:R-:W-:-:S00]  /*0120*/  BRA `(.L_x_0) ;  /* 0xfffffffc00fc7947 */ /* 0x000fc0000383ffff */
[----:B------:R-:W-:-:S00]  /*0130*/  NOP ;  /* 0x0000000000007918 */ /* 0x000fc00000000000 */
        /* <DEDUP_REMOVED lines=12> */
.L_x_2:


//--------------------- .text._Z6_InitIPiii       --------------------------
	.section	.text._Z6_InitIPiii,"ax",@progbits
	.align	128
        .global         _Z6_InitIPiii
        .type           _Z6_InitIPiii,@function
        .size           _Z6_InitIPiii,(.L_x_3 - _Z6_InitIPiii)
        .other          _Z6_InitIPiii,@"STO_CUDA_ENTRY STV_DEFAULT"
_Z6_InitIPiii:
.text._Z6_InitIPiii:
        /* <DEDUP_REMOVED lines=9> */
[----:B------:R-:W1:Y:S07]  /*0090*/  LDCU.64 UR4, c[0x0][0x358] ;  /* 0x00006b00ff0477ac */ /* 0x000e6e0008000a00 */
[----:B------:R-:W1:Y:S01]  /*00a0*/  LDC R7, c[0x0][0x388] ;  /* 0x0000e200ff077b82 */ /* 0x000e620000000800 */
[----:B0-----:R-:W-:-:S05]  /*00b0*/  IMAD.WIDE R2, R5, 0x4, R2 ;  /* 0x0000000405027825 */ /* 0x001fca00078e0202 */
[----:B-1----:R-:W-:Y:S01]  /*00c0*/  STG.E desc[UR4][R2.64], R7 ;  /* 0x0000000702007986 */ /* 0x002fe2000c101904 */
[----:B------:R-:W-:Y:S05]  /*00d0*/  EXIT ;  /* 0x000000000000794d */ /* 0x000fea0003800000 */
.L_x_1:
        /* <DEDUP_REMOVED lines=10> */
.L_x_3:


//--------------------- .nv.shared.reserved.0     --------------------------
	.section	.nv.shared.reserved.0,"aw",@nobits
	.weak		__nv_reservedSMEM_offset_0_alias
	.size		__nv_reservedSMEM_offset_0_alias, 0, 64
	.other		__nv_reservedSMEM_offset_0_alias,@"STO_CUDA_RESERVED_SHARED STV_DEFAULT"
__nv_reservedSMEM_offset_0_alias:
	.zero		0
	.zero		64


//--------------------- .nv.constant0._Z7_TruncIPiS_ii --------------------------
	.section	.nv.constant0._Z7_TruncIPiS_ii,"a",@progbits
	.sectionflags	@""
	.align	4
.nv.constant0._Z7_TruncIPiS_ii:
	.zero		920


//--------------------- .nv.constant0._Z6_InitIPiii --------------------------
	.section	.nv.constant0._Z6_InitIPiii,"a",@progbits
	.sectionflags	@""
	.align	4
.nv.constant0._Z6_InitIPiii:
	.zero		912


//--------------------- SYMBOLS --------------------------

	.type		.nv.reservedSmem.offset0,@object
	.size		.nv.reservedSmem.offset0,0x4
